//
// Generated by NVIDIA NVVM Compiler
//
// Compiler Build ID: CL-36424714
// Cuda compilation tools, release 13.0, V13.0.88
// Based on NVVM 20.0.0
//

.version 9.0
.target sm_100
.address_size 64

	// .globl	_Z16roll_call_kernelv
.extern .func  (.param .b32 func_retval0) vprintf
(
	.param .b64 vprintf_param_0,
	.param .b64 vprintf_param_1
)
;
.global .align 1 .b8 $str[17] = {84, 104, 114, 101, 97, 100, 32, 37, 100, 32, 104, 101, 114, 101, 33, 10};

.visible .entry _Z16roll_call_kernelv()
{
	.local .align 8 .b8 	__local_depot0[8];
	.reg .b64 	%SP;
	.reg .b64 	%SPL;
	.reg .b32 	%r<4>;
	.reg .b64 	%rd<5>;

	mov.u64 	%SPL, __local_depot0;
	cvta.local.u64 	%SP, %SPL;
	add.u64 	%rd1, %SP, 0;
	add.u64 	%rd2, %SPL, 0;
	mov.u32 	%r1, %tid.x;
	st.local.u32 	[%rd2], %r1;
	mov.u64 	%rd3, $str;
	cvta.global.u64 	%rd4, %rd3;
	{ // callseq 0, 0
	.param .b64 param0;
	st.param.b64 	[param0], %rd4;
	.param .b64 param1;
	st.param.b64 	[param1], %rd1;
	.param .b32 retval0;
	call.uni (retval0), 
	vprintf, 
	(
	param0, 
	param1
	);
	ld.param.b32 	%r2, [retval0];
	} // callseq 0
	ret;

}


// ===== COMPILED SASS (sm_100) =====

	.target	sm_100

	.elftype	@"ET_EXEC"


//--------------------- .note.nv.tkinfo           --------------------------
	.section	.note.nv.tkinfo,"",@"SHT_NOTE"
	.sectionflags	@"SHF_NOTE_NV_TKINFO"
	.tkinfo
        /*0018*/ 	.word	0x00000002
        /*0030*/ 	.string	""
        /*0030*/ 	.string	"ptxas"
        /*0030*/ 	.string	"Cuda compilation tools, release 13.0, V13.0.88"
        /*0030*/ 	.string	"Build cuda_13.0.r13.0/compiler.36424714_0"
        /*0030*/ 	.string	"-arch sm_100 -m 64 "



//--------------------- .note.nv.cuinfo           --------------------------
	.section	.note.nv.cuinfo,"",@"SHT_NOTE"
	.sectionflags	@"SHF_NOTE_NV_CUINFO"
        /*0018*/ 	.short	0x0002
        /*001a*/ 	.short	0x0064
        /*001c*/ 	.short	0x0082
	.zero		2


//--------------------- .nv.info                  --------------------------
	.section	.nv.info,"",@"SHT_CUDA_INFO"
	.align	4


	//----- nvinfo : EIATTR_REGCOUNT
	.align		4
        /*0000*/ 	.byte	0x04, 0x2f
        /*0002*/ 	.short	(.L_2 - .L_1)
	.align		4
.L_1:
        /*0004*/ 	.word	index@(_Z16roll_call_kernelv)
        /*0008*/ 	.word	0x00000018


	//----- nvinfo : EIATTR_FRAME_SIZE
	.align		4
.L_2:
        /*000c*/ 	.byte	0x04, 0x11
        /*000e*/ 	.short	(.L_4 - .L_3)
	.align		4
.L_3:
        /*0010*/ 	.word	index@(_Z16roll_call_kernelv)
        /*0014*/ 	.word	0x00000008


	//----- nvinfo : EIATTR_MIN_STACK_SIZE
	.align		4
.L_4:
        /*0018*/ 	.byte	0x04, 0x12
        /*001a*/ 	.short	(.L_6 - .L_5)
	.align		4
.L_5:
        /*001c*/ 	.word	index@(_Z16roll_call_kernelv)
        /*0020*/ 	.word	0x00000008
.L_6:


//--------------------- .nv.compat                --------------------------
	.section	.nv.compat,"",@"SHT_CUDA_COMPAT_INFO"
	.align	4
        /*0000*/ 	.byte	0x02, 0x09, 0x00, 0x00, 0x02, 0x02, 0x01, 0x00, 0x02, 0x05, 0x05, 0x00, 0x03, 0x07, 0x01, 0x01
        /*0010*/ 	.byte	0x02, 0x03, 0x00, 0x00, 0x02, 0x06, 0x01, 0x00, 0x04, 0x0b, 0x08, 0x00, 0x09, 0x00, 0x00, 0x00
        /*0020*/ 	.byte	0x00, 0x00, 0x00, 0x00


//--------------------- .nv.info._Z16roll_call_kernelv --------------------------
	.section	.nv.info._Z16roll_call_kernelv,"",@"SHT_CUDA_INFO"
	.sectionflags	@""
	.align	4


	//----- nvinfo : EIATTR_CUDA_API_VERSION
	.align		4
        /*0000*/ 	.byte	0x04, 0x37
        /*0002*/ 	.short	(.L_8 - .L_7)
.L_7:
        /*0004*/ 	.word	0x00000082


	//----- nvinfo : EIATTR_SPARSE_MMA_MASK
	.align		4
.L_8:
        /*0008*/ 	.byte	0x03, 0x50
        /*000a*/ 	.short	0x0000


	//----- nvinfo : EIATTR_MAXREG_COUNT
	.align		4
        /*000c*/ 	.byte	0x03, 0x1b
        /*000e*/ 	.short	0x00ff


	//----- nvinfo : EIATTR_EXTERNS
	.align		4
        /*0010*/ 	.byte	0x04, 0x0f
        /*0012*/ 	.short	(.L_10 - .L_9)


	//   ....[0]....
	.align		4
.L_9:
        /*0014*/ 	.word	index@(vprintf)


	//----- nvinfo : EIATTR_MERCURY_ISA_VERSION
	.align		4
.L_10:
        /*0018*/ 	.byte	0x03, 0x5f
        /*001a*/ 	.short	0x0101


	//----- nvinfo : EIATTR_VRC_CTA_INIT_COUNT
	.align		4
        /*001c*/ 	.byte	0x02, 0x4a
	.zero		1
	.zero		1


	//----- nvinfo : EIATTR_SYSCALL_OFFSETS
	.align		4
        /*0020*/ 	.byte	0x04, 0x46
        /*0022*/ 	.short	(.L_12 - .L_11)


	//   ....[0]....
.L_11:
        /*0024*/ 	.word	0x000000e0


	//----- nvinfo : EIATTR_EXIT_INSTR_OFFSETS
	.align		4
.L_12:
        /*0028*/ 	.byte	0x04, 0x1c
        /*002a*/ 	.short	(.L_14 - .L_13)


	//   ....[0]....
.L_13:
        /*002c*/ 	.word	0x000000f0


	//----- nvinfo : EIATTR_SW_WAR
	.align		4
.L_14:
        /*0030*/ 	.byte	0x04, 0x36
        /*0032*/ 	.short	(.L_16 - .L_15)
.L_15:
        /*0034*/ 	.word	0x00000008
.L_16:


//--------------------- .nv.callgraph             --------------------------
	.section	.nv.callgraph,"",@"SHT_CUDA_CALLGRAPH"
	.align	4
	.sectionentsize	8
	.align		4
        /*0000*/ 	.word	0x00000000
	.align		4
        /*0004*/ 	.word	0xffffffff
	.align		4
        /*0008*/ 	.word	index@(_Z16roll_call_kernelv)
	.align		4
        /*000c*/ 	.word	index@(vprintf)
	.align		4
        /*0010*/ 	.word	0x00000000
	.align		4
        /*0014*/ 	.word	0xfffffffe
	.align		4
        /*0018*/ 	.word	0x00000000
	.align		4
        /*001c*/ 	.word	0xfffffffd
	.align		4
        /*0020*/ 	.word	0x00000000
	.align		4
        /*0024*/ 	.word	0xfffffffc


//--------------------- .nv.constant4             --------------------------
	.section	.nv.constant4,"a",@progbits
	.align	8
	.align		8
.nv.constant4:
        /*0000*/ 	.dword	vprintf
	.align		8
        /*0008*/ 	.dword	$str


//--------------------- .text._Z16roll_call_kernelv --------------------------
	.section	.text._Z16roll_call_kernelv,"ax",@progbits
	.align	128
        .global         _Z16roll_call_kernelv
        .type           _Z16roll_call_kernelv,@function
        .size           _Z16roll_call_kernelv,(.L_x_2 - _Z16roll_call_kernelv)
        .other          _Z16roll_call_kernelv,@"STO_CUDA_ENTRY STV_DEFAULT"
_Z16roll_call_kernelv:
.text._Z16roll_call_kernelv:
[----:B------:R-:W0:Y:S01]  /*0000*/  LDC R1, c[0x0][0x37c] ;  /* 0x0000df00ff017b82 */ /* 0x000e220000000800 */
[----:B------:R-:W1:Y:S01]  /*0010*/  S2R R8, SR_TID.X ;  /* 0x0000000000087919 */ /* 0x000e620000002100 */
[----:B0-----:R-:W-:Y:S01]  /*0020*/  VIADD R1, R1, 0xfffffff8 ;  /* 0xfffffff801017836 */ /* 0x001fe20000000000 */
[----:B------:R-:W-:Y:S01]  /*0030*/  MOV R0, 0x0 ;  /* 0x0000000000007802 */ /* 0x000fe20000000f00 */
[----:B------:R-:W0:Y:S04]  /*0040*/  LDCU UR4, c[0x0][0x2f8] ;  /* 0x00005f00ff0477ac */ /* 0x000e280008000800 */
[----:B------:R2:W3:Y:S01]  /*0050*/  LDC.64 R2, c[0x4][R0] ;  /* 0x0100000000027b82 */ /* 0x0004e20000000a00 */
[----:B------:R-:W4:Y:S01]  /*0060*/  LDCU.64 UR6, c[0x4][0x8] ;  /* 0x01000100ff0677ac */ /* 0x000f220008000a00 */
[----:B------:R-:W5:Y:S01]  /*0070*/  LDCU UR5, c[0x0][0x2fc] ;  /* 0x00005f80ff0577ac */ /* 0x000f620008000800 */
[----:B0-----:R-:W-:Y:S01]  /*0080*/  IADD3 R6, P0, PT, R1, UR4, RZ ;  /* 0x0000000401067c10 */ /* 0x001fe2000ff1e0ff */
[----:B----4-:R-:W-:Y:S01]  /*0090*/  IMAD.U32 R4, RZ, RZ, UR6 ;  /* 0x00000006ff047e24 */ /* 0x010fe2000f8e00ff */
[----:B------:R-:W-:-:S03]  /*00a0*/  MOV R5, UR7 ;  /* 0x0000000700057c02 */ /* 0x000fc60008000f00 */
[----:B-----5:R-:W-:Y:S01]  /*00b0*/  IMAD.X R7, RZ, RZ, UR5, P0 ;  /* 0x00000005ff077e24 */ /* 0x020fe200080e06ff */
[----:B-1----:R2:W-:Y:S07]  /*00c0*/  STL [R1], R8 ;  /* 0x0000000801007387 */ /* 0x0025ee0000100800 */
[----:B------:R-:W-:-:S07]  /*00d0*/  LEPC R20, `(.L_x_0) ;  /* 0x000000001014794e */ /* 0x000fce0000000000 */
[----:B--23--:R-:W-:Y:S05]  /*00e0*/  CALL.ABS.NOINC R2 ;  /* 0x0000000002007343 */ /* 0x00cfea0003c00000 */
.L_x_0:
[----:B------:R-:W-:Y:S05]  /*00f0*/  EXIT ;  /* 0x000000000000794d */ /* 0x000fea0003800000 */
.L_x_1:
[----:B------:R-:W-:-:S00]  /*0100*/  BRA `(.L_x_1) ;  /* 0xfffffffc00fc7947 */ /* 0x000fc0000383ffff */
[----:B------:R-:W-:-:S00]  /*0110*/  NOP ;  /* 0x0000000000007918 */ /* 0x000fc00000000000 */
        /* <DEDUP_REMOVED lines=14> */
.L_x_2:


//--------------------- .nv.global.init           --------------------------
	.section	.nv.global.init,"aw",@progbits
.nv.global.init:
	.type		$str,@object
	.size		$str,(.L_0 - $str)
$str:
        /*0000*/ 	.byte	0x54, 0x68, 0x72, 0x65, 0x61, 0x64, 0x20, 0x25, 0x64, 0x20, 0x68, 0x65, 0x72, 0x65, 0x21, 0x0a
        /*0010*/ 	.byte	0x00
.L_0:


//--------------------- .nv.shared.reserved.0     --------------------------
	.section	.nv.shared.reserved.0,"aw",@nobits
	.weak		__nv_reservedSMEM_offset_0_alias
	.size		__nv_reservedSMEM_offset_0_alias, 0, 64
	.other		__nv_reservedSMEM_offset_0_alias,@"STO_CUDA_RESERVED_SHARED STV_DEFAULT"
__nv_reservedSMEM_offset_0_alias:
	.zero		0
	.zero		64


//--------------------- .nv.constant0._Z16roll_call_kernelv --------------------------
	.section	.nv.constant0._Z16roll_call_kernelv,"a",@progbits
	.sectionflags	@""
	.align	4
.nv.constant0._Z16roll_call_kernelv:
	.zero		896


//--------------------- SYMBOLS --------------------------

	.type		.nv.reservedSmem.offset0,@object
	.size		.nv.reservedSmem.offset0,0x4
	.type		vprintf,@function
